	.headerflags	@"EF_CUDA_TEXMODE_UNIFIED EF_CUDA_64BIT_ADDRESS EF_CUDA_ACCELERATORS EF_CUDA_SM90 EF_CUDA_VIRTUAL_SM(EF_CUDA_SM90)"
	.elftype	@"ET_EXEC"


//--------------------- .nv.info                  --------------------------
	.section	.nv.info,"",@"SHT_CUDA_INFO"
	.align	4


	//----- nvinfo : EIATTR_REGCOUNT
	.align		4
        /*0000*/ 	.byte	0x04, 0x2f
        /*0002*/ 	.short	(.L_1 - .L_0)
	.align		4
.L_0:
        /*0004*/ 	.word	index@(triton_poi_fused_index_put_lift_fresh_ones_like_5)
        /*0008*/ 	.word	0x00000008


	//----- nvinfo : EIATTR_MIN_STACK_SIZE
	.align		4
.L_1:
        /*000c*/ 	.byte	0x04, 0x12
        /*000e*/ 	.short	(.L_3 - .L_2)
	.align		4
.L_2:
        /*0010*/ 	.word	index@(triton_poi_fused_index_put_lift_fresh_ones_like_5)
        /*0014*/ 	.word	0x00000000


	//----- nvinfo : EIATTR_FRAME_SIZE
	.align		4
.L_3:
        /*0018*/ 	.byte	0x04, 0x11
        /*001a*/ 	.short	(.L_5 - .L_4)
	.align		4
.L_4:
        /*001c*/ 	.word	index@(triton_poi_fused_index_put_lift_fresh_ones_like_5)
        /*0020*/ 	.word	0x00000000


	//----- nvinfo : EIATTR_MIN_STACK_SIZE
	.align		4
.L_5:
        /*0024*/ 	.byte	0x04, 0x12
        /*0026*/ 	.short	(.L_7 - .L_6)
	.align		4
.L_6:
        /*0028*/ 	.word	index@(triton_poi_fused_index_put_lift_fresh_ones_like_5)
        /*002c*/ 	.word	0x00000000
.L_7:


//--------------------- .nv.info.triton_poi_fused_index_put_lift_fresh_ones_like_5 --------------------------
	.section	.nv.info.triton_poi_fused_index_put_lift_fresh_ones_like_5,"",@"SHT_CUDA_INFO"
	.sectionflags	@""
	.align	4


	//----- nvinfo : EIATTR_CUDA_API_VERSION
	.align		4
        /*0000*/ 	.byte	0x04, 0x37
        /*0002*/ 	.short	(.L_9 - .L_8)
.L_8:
        /*0004*/ 	.word	0x0000007c


	//----- nvinfo : EIATTR_KPARAM_INFO
	.align		4
.L_9:
        /*0008*/ 	.byte	0x04, 0x17
        /*000a*/ 	.short	(.L_11 - .L_10)
.L_10:
        /*000c*/ 	.word	0x00000000
        /*0010*/ 	.short	0x0001
        /*0012*/ 	.short	0x0008
        /*0014*/ 	.byte	0x00, 0xf0, 0x11, 0x00


	//----- nvinfo : EIATTR_KPARAM_INFO
	.align		4
.L_11:
        /*0018*/ 	.byte	0x04, 0x17
        /*001a*/ 	.short	(.L_13 - .L_12)
.L_12:
        /*001c*/ 	.word	0x00000000
        /*0020*/ 	.short	0x0000
        /*0022*/ 	.short	0x0000
        /*0024*/ 	.byte	0x00, 0xf4, 0x21, 0x00


	//----- nvinfo : EIATTR_SPARSE_MMA_MASK
	.align		4
.L_13:
        /*0028*/ 	.byte	0x03, 0x50
        /*002a*/ 	.short	0x0000


	//----- nvinfo : EIATTR_MAXREG_COUNT
	.align		4
        /*002c*/ 	.byte	0x03, 0x1b
        /*002e*/ 	.short	0x00ff


	//----- nvinfo : EIATTR_EXIT_INSTR_OFFSETS
	.align		4
        /*0030*/ 	.byte	0x04, 0x1c
        /*0032*/ 	.short	(.L_15 - .L_14)


	//   ....[0]....
.L_14:
        /*0034*/ 	.word	0x000001c0


	//   ....[1]....
        /*0038*/ 	.word	0x000001f0


	//----- nvinfo : EIATTR_REQNTID
	.align		4
.L_15:
        /*003c*/ 	.byte	0x04, 0x10
        /*003e*/ 	.short	(.L_17 - .L_16)
.L_16:
        /*0040*/ 	.word	0x00000020
        /*0044*/ 	.word	0x00000001
        /*0048*/ 	.word	0x00000001


	//----- nvinfo : EIATTR_CBANK_PARAM_SIZE
	.align		4
.L_17:
        /*004c*/ 	.byte	0x03, 0x19
        /*004e*/ 	.short	0x000c


	//----- nvinfo : EIATTR_PARAM_CBANK
	.align		4
        /*0050*/ 	.byte	0x04, 0x0a
        /*0052*/ 	.short	(.L_19 - .L_18)
	.align		4
.L_18:
        /*0054*/ 	.word	index@(.nv.constant0.triton_poi_fused_index_put_lift_fresh_ones_like_5)
        /*0058*/ 	.short	0x0210
        /*005a*/ 	.short	0x000c


	//----- nvinfo : EIATTR_SW_WAR
	.align		4
.L_19:
        /*005c*/ 	.byte	0x04, 0x36
        /*005e*/ 	.short	(.L_21 - .L_20)
.L_20:
        /*0060*/ 	.word	0x00000008
.L_21:


//--------------------- .nv.callgraph             --------------------------
	.section	.nv.callgraph,"",@"SHT_CUDA_CALLGRAPH"
	.align	4
	.sectionentsize	8
	.align		4
        /*0000*/ 	.word	0x00000000
	.align		4
        /*0004*/ 	.word	0xffffffff
	.align		4
        /*0008*/ 	.word	0x00000000
	.align		4
        /*000c*/ 	.word	0xfffffffe
	.align		4
        /*0010*/ 	.word	0x00000000
	.align		4
        /*0014*/ 	.word	0xfffffffd
	.align		4
        /*0018*/ 	.word	0x00000000
	.align		4
        /*001c*/ 	.word	0xfffffffc


//--------------------- .text.triton_poi_fused_index_put_lift_fresh_ones_like_5 --------------------------
	.section	.text.triton_poi_fused_index_put_lift_fresh_ones_like_5,"ax",@progbits
	.align	128
        .global         triton_poi_fused_index_put_lift_fresh_ones_like_5
        .type           triton_poi_fused_index_put_lift_fresh_ones_like_5,@function
        .size           triton_poi_fused_index_put_lift_fresh_ones_like_5,(.L_x_1 - triton_poi_fused_index_put_lift_fresh_ones_like_5)
        .other          triton_poi_fused_index_put_lift_fresh_ones_like_5,@"STO_CUDA_ENTRY STV_DEFAULT"
triton_poi_fused_index_put_lift_fresh_ones_like_5:
.text.triton_poi_fused_index_put_lift_fresh_ones_like_5:
[----:B------:R-:W0:Y:S02]  /*0000*/  LDC R1, c[0x0][0x28] ;  /* 0x00000a00ff017b82 */ /* 0x000e240000000800 */
[----:B------:R-:W1:Y:S01]  /*0010*/  S2R R4, SR_TID.X ;  /* 0x0000000000047919 */ /* 0x000e620000002100 */
[----:B------:R-:W-:Y:S01]  /*0020*/  UMOV UR4, URZ ;  /* 0x0000003f00047c82 */ /* 0x000fe20008000000 */
[----:B------:R-:W2:Y:S01]  /*0030*/  S2R R3, SR_CTAID.X ;  /* 0x0000000000037919 */ /* 0x000ea20000002500 */
[----:B-1----:R-:W-:-:S05]  /*0040*/  LOP3.LUT R0, R4, 0xf, RZ, 0xc0, !PT ;  /* 0x0000000f04007812 */ /* 0x002fca00078ec0ff */
[----:B--2---:R-:W-:-:S05]  /*0050*/  IMAD R0, R3, 0x10, R0 ;  /* 0x0000001003007824 */ /* 0x004fca00078e0200 */
[----:B------:R-:W-:-:S04]  /*0060*/  SHF.R.S32.HI R3, RZ, 0x1f, R0 ;  /* 0x0000001fff037819 */ /* 0x000fc80000011400 */
[----:B------:R-:W-:-:S04]  /*0070*/  LEA.HI R3, R3, R0, RZ, 0x2 ;  /* 0x0000000003037211 */ /* 0x000fc800078f10ff */
[C---:B------:R-:W-:Y:S01]  /*0080*/  LOP3.LUT R5, R3.reuse, 0xfffffffc, RZ, 0xc0, !PT ;  /* 0xfffffffc03057812 */ /* 0x040fe200078ec0ff */
[----:B------:R-:W-:-:S04]  /*0090*/  IMAD.SHL.U32 R3, R3, 0x4, RZ ;  /* 0x0000000403037824 */ /* 0x000fc800078e00ff */
[----:B------:R-:W-:-:S05]  /*00a0*/  IMAD.IADD R5, R0, 0x1, -R5 ;  /* 0x0000000100057824 */ /* 0x000fca00078e0a05 */
[C---:B------:R-:W-:Y:S02]  /*00b0*/  ISETP.GE.AND P1, PT, R5.reuse, 0x2, PT ;  /* 0x000000020500780c */ /* 0x040fe40003f26270 */
[C---:B------:R-:W-:Y:S02]  /*00c0*/  ISETP.GT.AND P0, PT, R5.reuse, RZ, PT ;  /* 0x000000ff0500720c */ /* 0x040fe40003f04270 */
[----:B------:R-:W-:Y:S01]  /*00d0*/  ISETP.GE.AND P2, PT, R5, 0x3, PT ;  /* 0x000000030500780c */ /* 0x000fe20003f46270 */
[----:B------:R-:W-:Y:S01]  /*00e0*/  IMAD.MOV.U32 R5, RZ, RZ, 0x2 ;  /* 0x00000002ff057424 */ /* 0x000fe200078e00ff */
[----:B------:R-:W-:Y:S02]  /*00f0*/  SEL R2, RZ, 0x1, !P0 ;  /* 0x00000001ff027807 */ /* 0x000fe40004000000 */
[----:B------:R-:W-:-:S04]  /*0100*/  LOP3.LUT P0, RZ, R4, 0x10, RZ, 0xc0, !PT ;  /* 0x0000001004ff7812 */ /* 0x000fc8000780c0ff */
[----:B------:R-:W-:Y:S02]  /*0110*/  ISETP.LT.AND P0, PT, R0, 0x10, !P0 ;  /* 0x000000100000780c */ /* 0x000fe40004701270 */
[----:B------:R-:W-:Y:S02]  /*0120*/  @P1 SEL R2, R5, 0x3, !P2 ;  /* 0x0000000305021807 */ /* 0x000fe40005000000 */
[----:B------:R-:W-:-:S03]  /*0130*/  LOP3.LUT R5, R3, 0xfffffff0, RZ, 0xc0, !PT ;  /* 0xfffffff003057812 */ /* 0x000fc600078ec0ff */
[----:B------:R-:W-:Y:S01]  /*0140*/  IMAD.WIDE.U32 R2, R2, 0x5, RZ ;  /* 0x0000000502027825 */ /* 0x000fe200078e00ff */
[----:B------:R-:W-:-:S03]  /*0150*/  SHF.R.S32.HI R0, RZ, 0x1f, R5 ;  /* 0x0000001fff007819 */ /* 0x000fc60000011405 */
[----:B------:R-:W-:Y:S01]  /*0160*/  VIADD R3, R3, UR4 ;  /* 0x0000000403037c36 */ /* 0x000fe20008000000 */
[----:B------:R-:W-:Y:S01]  /*0170*/  LOP3.LUT R2, R2, R5, RZ, 0xfc, !PT ;  /* 0x0000000502027212 */ /* 0x000fe200078efcff */
[----:B------:R-:W-:-:S03]  /*0180*/  ULDC.64 UR4, c[0x0][0x210] ;  /* 0x0000840000047ab9 */ /* 0x000fc60000000a00 */
[----:B------:R-:W-:Y:S02]  /*0190*/  LOP3.LUT R3, R3, R0, RZ, 0xfc, !PT ;  /* 0x0000000003037212 */ /* 0x000fe400078efcff */
[----:B------:R-:W-:-:S04]  /*01a0*/  LEA R4, P1, R2, UR4, 0x2 ;  /* 0x0000000402047c11 */ /* 0x000fc8000f8210ff */
[----:B------:R-:W-:Y:S01]  /*01b0*/  LEA.HI.X R5, R2, UR5, R3, 0x2, P1 ;  /* 0x0000000502057c11 */ /* 0x000fe200088f1403 */
[----:B------:R-:W-:Y:S08]  /*01c0*/  @!P0 EXIT ;  /* 0x000000000000894d */ /* 0x000ff00003800000 */
[----:B------:R-:W-:Y:S02]  /*01d0*/  ULDC.64 UR4, c[0x0][0x208] ;  /* 0x0000820000047ab9 */ /* 0x000fe40000000a00 */
[----:B------:R-:W-:Y:S01]  /*01e0*/  STG.E desc[UR4][R4.64], RZ ;  /* 0x000000ff04007986 */ /* 0x000fe2000c101904 */
[----:B------:R-:W-:Y:S05]  /*01f0*/  EXIT ;  /* 0x000000000000794d */ /* 0x000fea0003800000 */
.L_x_0:
[----:B------:R-:W-:-:S00]  /*0200*/  BRA `(.L_x_0) ;  /* 0xfffffffc00fc7947 */ /* 0x000fc0000383ffff */
[----:B------:R-:W-:-:S00]  /*0210*/  NOP ;  /* 0x0000000000007918 */ /* 0x000fc00000000000 */
        /* <DEDUP_REMOVED lines=14> */
.L_x_1:


//--------------------- .nv.constant0.triton_poi_fused_index_put_lift_fresh_ones_like_5 --------------------------
	.section	.nv.constant0.triton_poi_fused_index_put_lift_fresh_ones_like_5,"a",@progbits
	.sectionflags	@""
	.align	4
.nv.constant0.triton_poi_fused_index_put_lift_fresh_ones_like_5:
	.zero		540
